//
// Generated by NVIDIA NVVM Compiler
//
// Compiler Build ID: CL-36424714
// Cuda compilation tools, release 13.0, V13.0.88
// Based on NVVM 20.0.0
//

.version 9.0
.target sm_100
.address_size 64

	// .globl	_Z4add2PiS_S_

.visible .entry _Z4add2PiS_S_(
	.param .u64 .ptr .align 1 _Z4add2PiS_S__param_0,
	.param .u64 .ptr .align 1 _Z4add2PiS_S__param_1,
	.param .u64 .ptr .align 1 _Z4add2PiS_S__param_2
)
{
	.reg .b32 	%r<5>;
	.reg .b64 	%rd<11>;

	ld.param.u64 	%rd1, [_Z4add2PiS_S__param_0];
	ld.param.u64 	%rd2, [_Z4add2PiS_S__param_1];
	ld.param.u64 	%rd3, [_Z4add2PiS_S__param_2];
	cvta.to.global.u64 	%rd4, %rd3;
	cvta.to.global.u64 	%rd5, %rd2;
	cvta.to.global.u64 	%rd6, %rd1;
	mov.u32 	%r1, %tid.x;
	mul.wide.u32 	%rd7, %r1, 4;
	add.s64 	%rd8, %rd6, %rd7;
	ld.global.u32 	%r2, [%rd8];
	add.s64 	%rd9, %rd5, %rd7;
	ld.global.u32 	%r3, [%rd9];
	add.s32 	%r4, %r3, %r2;
	add.s64 	%rd10, %rd4, %rd7;
	st.global.u32 	[%rd10], %r4;
	ret;

}


// ===== COMPILED SASS (sm_100) =====

	.target	sm_100

	.elftype	@"ET_EXEC"


//--------------------- .note.nv.tkinfo           --------------------------
	.section	.note.nv.tkinfo,"",@"SHT_NOTE"
	.sectionflags	@"SHF_NOTE_NV_TKINFO"
	.tkinfo
        /*0018*/ 	.word	0x00000002
        /*0030*/ 	.string	""
        /*0030*/ 	.string	"ptxas"
        /*0030*/ 	.string	"Cuda compilation tools, release 13.0, V13.0.88"
        /*0030*/ 	.string	"Build cuda_13.0.r13.0/compiler.36424714_0"
        /*0030*/ 	.string	"-arch sm_100 -m 64 "



//--------------------- .note.nv.cuinfo           --------------------------
	.section	.note.nv.cuinfo,"",@"SHT_NOTE"
	.sectionflags	@"SHF_NOTE_NV_CUINFO"
        /*0018*/ 	.short	0x0002
        /*001a*/ 	.short	0x0064
        /*001c*/ 	.short	0x0082
	.zero		2


//--------------------- .nv.info                  --------------------------
	.section	.nv.info,"",@"SHT_CUDA_INFO"
	.align	4


	//----- nvinfo : EIATTR_REGCOUNT
	.align		4
        /*0000*/ 	.byte	0x04, 0x2f
        /*0002*/ 	.short	(.L_1 - .L_0)
	.align		4
.L_0:
        /*0004*/ 	.word	index@(_Z4add2PiS_S_)
        /*0008*/ 	.word	0x0000000c


	//----- nvinfo : EIATTR_FRAME_SIZE
	.align		4
.L_1:
        /*000c*/ 	.byte	0x04, 0x11
        /*000e*/ 	.short	(.L_3 - .L_2)
	.align		4
.L_2:
        /*0010*/ 	.word	index@(_Z4add2PiS_S_)
        /*0014*/ 	.word	0x00000000


	//----- nvinfo : EIATTR_MIN_STACK_SIZE
	.align		4
.L_3:
        /*0018*/ 	.byte	0x04, 0x12
        /*001a*/ 	.short	(.L_5 - .L_4)
	.align		4
.L_4:
        /*001c*/ 	.word	index@(_Z4add2PiS_S_)
        /*0020*/ 	.word	0x00000000
.L_5:


//--------------------- .nv.compat                --------------------------
	.section	.nv.compat,"",@"SHT_CUDA_COMPAT_INFO"
	.align	4
        /*0000*/ 	.byte	0x02, 0x09, 0x00, 0x00, 0x02, 0x02, 0x01, 0x00, 0x02, 0x05, 0x05, 0x00, 0x03, 0x07, 0x01, 0x01
        /*0010*/ 	.byte	0x02, 0x03, 0x00, 0x00, 0x02, 0x06, 0x01, 0x00, 0x04, 0x0b, 0x08, 0x00, 0x09, 0x00, 0x00, 0x00
        /*0020*/ 	.byte	0x00, 0x00, 0x00, 0x00


//--------------------- .nv.info._Z4add2PiS_S_    --------------------------
	.section	.nv.info._Z4add2PiS_S_,"",@"SHT_CUDA_INFO"
	.sectionflags	@""
	.align	4


	//----- nvinfo : EIATTR_CUDA_API_VERSION
	.align		4
        /*0000*/ 	.byte	0x04, 0x37
        /*0002*/ 	.short	(.L_7 - .L_6)
.L_6:
        /*0004*/ 	.word	0x00000082


	//----- nvinfo : EIATTR_KPARAM_INFO
	.align		4
.L_7:
        /*0008*/ 	.byte	0x04, 0x17
        /*000a*/ 	.short	(.L_9 - .L_8)
.L_8:
        /*000c*/ 	.word	0x00000000
        /*0010*/ 	.short	0x0002
        /*0012*/ 	.short	0x0010
        /*0014*/ 	.byte	0x00, 0xf5, 0x21, 0x00


	//----- nvinfo : EIATTR_KPARAM_INFO
	.align		4
.L_9:
        /*0018*/ 	.byte	0x04, 0x17
        /*001a*/ 	.short	(.L_11 - .L_10)
.L_10:
        /*001c*/ 	.word	0x00000000
        /*0020*/ 	.short	0x0001
        /*0022*/ 	.short	0x0008
        /*0024*/ 	.byte	0x00, 0xf5, 0x21, 0x00


	//----- nvinfo : EIATTR_KPARAM_INFO
	.align		4
.L_11:
        /*0028*/ 	.byte	0x04, 0x17
        /*002a*/ 	.short	(.L_13 - .L_12)
.L_12:
        /*002c*/ 	.word	0x00000000
        /*0030*/ 	.short	0x0000
        /*0032*/ 	.short	0x0000
        /*0034*/ 	.byte	0x00, 0xf5, 0x21, 0x00


	//----- nvinfo : EIATTR_SPARSE_MMA_MASK
	.align		4
.L_13:
        /*0038*/ 	.byte	0x03, 0x50
        /*003a*/ 	.short	0x0000


	//----- nvinfo : EIATTR_MAXREG_COUNT
	.align		4
        /*003c*/ 	.byte	0x03, 0x1b
        /*003e*/ 	.short	0x00ff


	//----- nvinfo : EIATTR_MERCURY_ISA_VERSION
	.align		4
        /*0040*/ 	.byte	0x03, 0x5f
        /*0042*/ 	.short	0x0101


	//----- nvinfo : EIATTR_VRC_CTA_INIT_COUNT
	.align		4
        /*0044*/ 	.byte	0x02, 0x4a
	.zero		1
	.zero		1


	//----- nvinfo : EIATTR_EXIT_INSTR_OFFSETS
	.align		4
        /*0048*/ 	.byte	0x04, 0x1c
        /*004a*/ 	.short	(.L_15 - .L_14)


	//   ....[0]....
.L_14:
        /*004c*/ 	.word	0x000000d0


	//----- nvinfo : EIATTR_CBANK_PARAM_SIZE
	.align		4
.L_15:
        /*0050*/ 	.byte	0x03, 0x19
        /*0052*/ 	.short	0x0018


	//----- nvinfo : EIATTR_PARAM_CBANK
	.align		4
        /*0054*/ 	.byte	0x04, 0x0a
        /*0056*/ 	.short	(.L_17 - .L_16)
	.align		4
.L_16:
        /*0058*/ 	.word	index@(.nv.constant0._Z4add2PiS_S_)
        /*005c*/ 	.short	0x0380
        /*005e*/ 	.short	0x0018


	//----- nvinfo : EIATTR_SW_WAR
	.align		4
.L_17:
        /*0060*/ 	.byte	0x04, 0x36
        /*0062*/ 	.short	(.L_19 - .L_18)
.L_18:
        /*0064*/ 	.word	0x00000008
.L_19:


//--------------------- .nv.callgraph             --------------------------
	.section	.nv.callgraph,"",@"SHT_CUDA_CALLGRAPH"
	.align	4
	.sectionentsize	8
	.align		4
        /*0000*/ 	.word	0x00000000
	.align		4
        /*0004*/ 	.word	0xffffffff
	.align		4
        /*0008*/ 	.word	0x00000000
	.align		4
        /*000c*/ 	.word	0xfffffffe
	.align		4
        /*0010*/ 	.word	0x00000000
	.align		4
        /*0014*/ 	.word	0xfffffffd
	.align		4
        /*0018*/ 	.word	0x00000000
	.align		4
        /*001c*/ 	.word	0xfffffffc


//--------------------- .text._Z4add2PiS_S_       --------------------------
	.section	.text._Z4add2PiS_S_,"ax",@progbits
	.align	128
        .global         _Z4add2PiS_S_
        .type           _Z4add2PiS_S_,@function
        .size           _Z4add2PiS_S_,(.L_x_1 - _Z4add2PiS_S_)
        .other          _Z4add2PiS_S_,@"STO_CUDA_ENTRY STV_DEFAULT"
_Z4add2PiS_S_:
.text._Z4add2PiS_S_:
[----:B------:R-:W-:Y:S01]  /*0000*/  LDC R1, c[0x0][0x37c] ;  /* 0x0000df00ff017b82 */ /* 0x000fe20000000800 */
[----:B------:R-:W0:Y:S07]  /*0010*/  S2R R9, SR_TID.X ;  /* 0x0000000000097919 */ /* 0x000e2e0000002100 */
[----:B------:R-:W0:Y:S01]  /*0020*/  LDC.64 R2, c[0x0][0x380] ;  /* 0x0000e000ff027b82 */ /* 0x000e220000000a00 */
[----:B------:R-:W1:Y:S07]  /*0030*/  LDCU.64 UR4, c[0x0][0x358] ;  /* 0x00006b00ff0477ac */ /* 0x000e6e0008000a00 */
[----:B------:R-:W2:Y:S08]  /*0040*/  LDC.64 R4, c[0x0][0x388] ;  /* 0x0000e200ff047b82 */ /* 0x000eb00000000a00 */
[----:B------:R-:W3:Y:S01]  /*0050*/  LDC.64 R6, c[0x0][0x390] ;  /* 0x0000e400ff067b82 */ /* 0x000ee20000000a00 */
[----:B0-----:R-:W-:-:S04]  /*0060*/  IMAD.WIDE.U32 R2, R9, 0x4, R2 ;  /* 0x0000000409027825 */ /* 0x001fc800078e0002 */
[C---:B--2---:R-:W-:Y:S02]  /*0070*/  IMAD.WIDE.U32 R4, R9.reuse, 0x4, R4 ;  /* 0x0000000409047825 */ /* 0x044fe400078e0004 */
[----:B-1----:R-:W2:Y:S04]  /*0080*/  LDG.E R2, desc[UR4][R2.64] ;  /* 0x0000000402027981 */ /* 0x002ea8000c1e1900 */
[----:B------:R-:W2:Y:S01]  /*0090*/  LDG.E R5, desc[UR4][R4.64] ;  /* 0x0000000404057981 */ /* 0x000ea2000c1e1900 */
[----:B---3--:R-:W-:Y:S01]  /*00a0*/  IMAD.WIDE.U32 R6, R9, 0x4, R6 ;  /* 0x0000000409067825 */ /* 0x008fe200078e0006 */
[----:B--2---:R-:W-:-:S05]  /*00b0*/  IADD3 R9, PT, PT, R2, R5, RZ ;  /* 0x0000000502097210 */ /* 0x004fca0007ffe0ff */
[----:B------:R-:W-:Y:S01]  /*00c0*/  STG.E desc[UR4][R6.64], R9 ;  /* 0x0000000906007986 */ /* 0x000fe2000c101904 */
[----:B------:R-:W-:Y:S05]  /*00d0*/  EXIT ;  /* 0x000000000000794d */ /* 0x000fea0003800000 */
.L_x_0:
[----:B------:R-:W-:-:S00]  /*00e0*/  BRA `(.L_x_0) ;  /* 0xfffffffc00fc7947 */ /* 0x000fc0000383ffff */
[----:B------:R-:W-:-:S00]  /*00f0*/  NOP ;  /* 0x0000000000007918 */ /* 0x000fc00000000000 */
        /* <DEDUP_REMOVED lines=8> */
.L_x_1:


//--------------------- .nv.shared.reserved.0     --------------------------
	.section	.nv.shared.reserved.0,"aw",@nobits
	.weak		__nv_reservedSMEM_offset_0_alias
	.size		__nv_reservedSMEM_offset_0_alias, 0, 64
	.other		__nv_reservedSMEM_offset_0_alias,@"STO_CUDA_RESERVED_SHARED STV_DEFAULT"
__nv_reservedSMEM_offset_0_alias:
	.zero		0
	.zero		64


//--------------------- .nv.constant0._Z4add2PiS_S_ --------------------------
	.section	.nv.constant0._Z4add2PiS_S_,"a",@progbits
	.sectionflags	@""
	.align	4
.nv.constant0._Z4add2PiS_S_:
	.zero		920


//--------------------- SYMBOLS --------------------------

	.type		.nv.reservedSmem.offset0,@object
	.size		.nv.reservedSmem.offset0,0x4
